//
// Generated by NVIDIA NVVM Compiler
//
// Compiler Build ID: CL-36424714
// Cuda compilation tools, release 13.0, V13.0.88
// Based on NVVM 20.0.0
//

.version 9.0
.target sm_100
.address_size 64

	// .globl	_Z13matvec_kerneliiPKfS0_Pf

.visible .entry _Z13matvec_kerneliiPKfS0_Pf(
	.param .u32 _Z13matvec_kerneliiPKfS0_Pf_param_0,
	.param .u32 _Z13matvec_kerneliiPKfS0_Pf_param_1,
	.param .u64 .ptr .align 1 _Z13matvec_kerneliiPKfS0_Pf_param_2,
	.param .u64 .ptr .align 1 _Z13matvec_kerneliiPKfS0_Pf_param_3,
	.param .u64 .ptr .align 1 _Z13matvec_kerneliiPKfS0_Pf_param_4
)
{
	.reg .pred 	%p<11>;
	.reg .b32 	%r<38>;
	.reg .b32 	%f<112>;
	.reg .b64 	%rd<58>;

	ld.param.u32 	%r23, [_Z13matvec_kerneliiPKfS0_Pf_param_0];
	ld.param.u32 	%r24, [_Z13matvec_kerneliiPKfS0_Pf_param_1];
	ld.param.u64 	%rd10, [_Z13matvec_kerneliiPKfS0_Pf_param_2];
	ld.param.u64 	%rd11, [_Z13matvec_kerneliiPKfS0_Pf_param_3];
	ld.param.u64 	%rd9, [_Z13matvec_kerneliiPKfS0_Pf_param_4];
	cvta.to.global.u64 	%rd1, %rd11;
	cvta.to.global.u64 	%rd2, %rd10;
	mov.u32 	%r25, %ctaid.x;
	mov.u32 	%r26, %ntid.x;
	mov.u32 	%r27, %tid.x;
	mad.lo.s32 	%r1, %r25, %r26, %r27;
	setp.ge.s32 	%p1, %r1, %r23;
	@%p1 bra 	$L__BB0_15;
	setp.lt.s32 	%p2, %r24, 1;
	mov.f32 	%f111, 0f00000000;
	@%p2 bra 	$L__BB0_14;
	and.b32  	%r2, %r24, 15;
	setp.lt.u32 	%p3, %r24, 16;
	mov.f32 	%f111, 0f00000000;
	mov.b32 	%r34, 0;
	@%p3 bra 	$L__BB0_5;
	and.b32  	%r34, %r24, 2147483632;
	neg.s32 	%r32, %r34;
	shl.b32 	%r5, %r23, 4;
	add.s64 	%rd56, %rd1, 32;
	mov.f32 	%f111, 0f00000000;
	mul.wide.s32 	%rd14, %r23, 4;
	mov.u32 	%r31, %r1;
$L__BB0_4:
	.pragma "nounroll";
	mul.wide.s32 	%rd12, %r31, 4;
	add.s64 	%rd13, %rd2, %rd12;
	ld.global.f32 	%f18, [%rd13];
	ld.global.f32 	%f19, [%rd56+-32];
	fma.rn.f32 	%f20, %f18, %f19, %f111;
	add.s64 	%rd15, %rd13, %rd14;
	ld.global.f32 	%f21, [%rd15];
	ld.global.f32 	%f22, [%rd56+-28];
	fma.rn.f32 	%f23, %f21, %f22, %f20;
	add.s64 	%rd16, %rd15, %rd14;
	ld.global.f32 	%f24, [%rd16];
	ld.global.f32 	%f25, [%rd56+-24];
	fma.rn.f32 	%f26, %f24, %f25, %f23;
	add.s64 	%rd17, %rd16, %rd14;
	ld.global.f32 	%f27, [%rd17];
	ld.global.f32 	%f28, [%rd56+-20];
	fma.rn.f32 	%f29, %f27, %f28, %f26;
	add.s64 	%rd18, %rd17, %rd14;
	ld.global.f32 	%f30, [%rd18];
	ld.global.f32 	%f31, [%rd56+-16];
	fma.rn.f32 	%f32, %f30, %f31, %f29;
	add.s64 	%rd19, %rd18, %rd14;
	ld.global.f32 	%f33, [%rd19];
	ld.global.f32 	%f34, [%rd56+-12];
	fma.rn.f32 	%f35, %f33, %f34, %f32;
	add.s64 	%rd20, %rd19, %rd14;
	ld.global.f32 	%f36, [%rd20];
	ld.global.f32 	%f37, [%rd56+-8];
	fma.rn.f32 	%f38, %f36, %f37, %f35;
	add.s64 	%rd21, %rd20, %rd14;
	ld.global.f32 	%f39, [%rd21];
	ld.global.f32 	%f40, [%rd56+-4];
	fma.rn.f32 	%f41, %f39, %f40, %f38;
	add.s64 	%rd22, %rd21, %rd14;
	ld.global.f32 	%f42, [%rd22];
	ld.global.f32 	%f43, [%rd56];
	fma.rn.f32 	%f44, %f42, %f43, %f41;
	add.s64 	%rd23, %rd22, %rd14;
	ld.global.f32 	%f45, [%rd23];
	ld.global.f32 	%f46, [%rd56+4];
	fma.rn.f32 	%f47, %f45, %f46, %f44;
	add.s64 	%rd24, %rd23, %rd14;
	ld.global.f32 	%f48, [%rd24];
	ld.global.f32 	%f49, [%rd56+8];
	fma.rn.f32 	%f50, %f48, %f49, %f47;
	add.s64 	%rd25, %rd24, %rd14;
	ld.global.f32 	%f51, [%rd25];
	ld.global.f32 	%f52, [%rd56+12];
	fma.rn.f32 	%f53, %f51, %f52, %f50;
	add.s64 	%rd26, %rd25, %rd14;
	ld.global.f32 	%f54, [%rd26];
	ld.global.f32 	%f55, [%rd56+16];
	fma.rn.f32 	%f56, %f54, %f55, %f53;
	add.s64 	%rd27, %rd26, %rd14;
	ld.global.f32 	%f57, [%rd27];
	ld.global.f32 	%f58, [%rd56+20];
	fma.rn.f32 	%f59, %f57, %f58, %f56;
	add.s64 	%rd28, %rd27, %rd14;
	ld.global.f32 	%f60, [%rd28];
	ld.global.f32 	%f61, [%rd56+24];
	fma.rn.f32 	%f62, %f60, %f61, %f59;
	add.s64 	%rd29, %rd28, %rd14;
	ld.global.f32 	%f63, [%rd29];
	ld.global.f32 	%f64, [%rd56+28];
	fma.rn.f32 	%f111, %f63, %f64, %f62;
	add.s32 	%r32, %r32, 16;
	add.s32 	%r31, %r31, %r5;
	add.s64 	%rd56, %rd56, 64;
	setp.ne.s32 	%p4, %r32, 0;
	@%p4 bra 	$L__BB0_4;
$L__BB0_5:
	setp.eq.s32 	%p5, %r2, 0;
	@%p5 bra 	$L__BB0_14;
	and.b32  	%r11, %r24, 7;
	setp.lt.u32 	%p6, %r2, 8;
	@%p6 bra 	$L__BB0_8;
	mad.lo.s32 	%r29, %r34, %r23, %r1;
	mul.wide.s32 	%rd30, %r29, 4;
	add.s64 	%rd31, %rd2, %rd30;
	ld.global.f32 	%f66, [%rd31];
	mul.wide.u32 	%rd32, %r34, 4;
	add.s64 	%rd33, %rd1, %rd32;
	ld.global.f32 	%f67, [%rd33];
	fma.rn.f32 	%f68, %f66, %f67, %f111;
	mul.wide.s32 	%rd34, %r23, 4;
	add.s64 	%rd35, %rd31, %rd34;
	ld.global.f32 	%f69, [%rd35];
	ld.global.f32 	%f70, [%rd33+4];
	fma.rn.f32 	%f71, %f69, %f70, %f68;
	add.s64 	%rd36, %rd35, %rd34;
	ld.global.f32 	%f72, [%rd36];
	ld.global.f32 	%f73, [%rd33+8];
	fma.rn.f32 	%f74, %f72, %f73, %f71;
	add.s64 	%rd37, %rd36, %rd34;
	ld.global.f32 	%f75, [%rd37];
	ld.global.f32 	%f76, [%rd33+12];
	fma.rn.f32 	%f77, %f75, %f76, %f74;
	add.s64 	%rd38, %rd37, %rd34;
	ld.global.f32 	%f78, [%rd38];
	ld.global.f32 	%f79, [%rd33+16];
	fma.rn.f32 	%f80, %f78, %f79, %f77;
	add.s64 	%rd39, %rd38, %rd34;
	ld.global.f32 	%f81, [%rd39];
	ld.global.f32 	%f82, [%rd33+20];
	fma.rn.f32 	%f83, %f81, %f82, %f80;
	add.s64 	%rd40, %rd39, %rd34;
	ld.global.f32 	%f84, [%rd40];
	ld.global.f32 	%f85, [%rd33+24];
	fma.rn.f32 	%f86, %f84, %f85, %f83;
	add.s64 	%rd41, %rd40, %rd34;
	ld.global.f32 	%f87, [%rd41];
	ld.global.f32 	%f88, [%rd33+28];
	fma.rn.f32 	%f111, %f87, %f88, %f86;
	add.s32 	%r34, %r34, 8;
$L__BB0_8:
	setp.eq.s32 	%p7, %r11, 0;
	@%p7 bra 	$L__BB0_14;
	and.b32  	%r14, %r24, 3;
	setp.lt.u32 	%p8, %r11, 4;
	@%p8 bra 	$L__BB0_11;
	mad.lo.s32 	%r30, %r34, %r23, %r1;
	mul.wide.s32 	%rd42, %r30, 4;
	add.s64 	%rd43, %rd2, %rd42;
	ld.global.f32 	%f90, [%rd43];
	mul.wide.u32 	%rd44, %r34, 4;
	add.s64 	%rd45, %rd1, %rd44;
	ld.global.f32 	%f91, [%rd45];
	fma.rn.f32 	%f92, %f90, %f91, %f111;
	mul.wide.s32 	%rd46, %r23, 4;
	add.s64 	%rd47, %rd43, %rd46;
	ld.global.f32 	%f93, [%rd47];
	ld.global.f32 	%f94, [%rd45+4];
	fma.rn.f32 	%f95, %f93, %f94, %f92;
	add.s64 	%rd48, %rd47, %rd46;
	ld.global.f32 	%f96, [%rd48];
	ld.global.f32 	%f97, [%rd45+8];
	fma.rn.f32 	%f98, %f96, %f97, %f95;
	add.s64 	%rd49, %rd48, %rd46;
	ld.global.f32 	%f99, [%rd49];
	ld.global.f32 	%f100, [%rd45+12];
	fma.rn.f32 	%f111, %f99, %f100, %f98;
	add.s32 	%r34, %r34, 4;
$L__BB0_11:
	setp.eq.s32 	%p9, %r14, 0;
	@%p9 bra 	$L__BB0_14;
	mul.wide.u32 	%rd50, %r34, 4;
	add.s64 	%rd57, %rd1, %rd50;
	mad.lo.s32 	%r37, %r34, %r23, %r1;
	neg.s32 	%r36, %r14;
$L__BB0_13:
	.pragma "nounroll";
	mul.wide.s32 	%rd51, %r37, 4;
	add.s64 	%rd52, %rd2, %rd51;
	ld.global.f32 	%f101, [%rd52];
	ld.global.f32 	%f102, [%rd57];
	fma.rn.f32 	%f111, %f101, %f102, %f111;
	add.s64 	%rd57, %rd57, 4;
	add.s32 	%r37, %r37, %r23;
	add.s32 	%r36, %r36, 1;
	setp.ne.s32 	%p10, %r36, 0;
	@%p10 bra 	$L__BB0_13;
$L__BB0_14:
	cvta.to.global.u64 	%rd53, %rd9;
	mul.wide.s32 	%rd54, %r1, 4;
	add.s64 	%rd55, %rd53, %rd54;
	st.global.f32 	[%rd55], %f111;
$L__BB0_15:
	ret;

}
	// .globl	_Z10set_vectorifPf
.visible .entry _Z10set_vectorifPf(
	.param .u32 _Z10set_vectorifPf_param_0,
	.param .f32 _Z10set_vectorifPf_param_1,
	.param .u64 .ptr .align 1 _Z10set_vectorifPf_param_2
)
{
	.reg .pred 	%p<2>;
	.reg .b32 	%r<6>;
	.reg .b32 	%f<2>;
	.reg .b64 	%rd<5>;

	ld.param.u32 	%r2, [_Z10set_vectorifPf_param_0];
	ld.param.f32 	%f1, [_Z10set_vectorifPf_param_1];
	ld.param.u64 	%rd1, [_Z10set_vectorifPf_param_2];
	mov.u32 	%r3, %tid.x;
	mov.u32 	%r4, %ctaid.x;
	mov.u32 	%r5, %ntid.x;
	mad.lo.s32 	%r1, %r4, %r5, %r3;
	setp.ge.s32 	%p1, %r1, %r2;
	@%p1 bra 	$L__BB1_2;
	cvta.to.global.u64 	%rd2, %rd1;
	mul.wide.s32 	%rd3, %r1, 4;
	add.s64 	%rd4, %rd2, %rd3;
	st.global.f32 	[%rd4], %f1;
$L__BB1_2:
	ret;

}
	// .globl	_Z10set_matrixiiPf
.visible .entry _Z10set_matrixiiPf(
	.param .u32 _Z10set_matrixiiPf_param_0,
	.param .u32 _Z10set_matrixiiPf_param_1,
	.param .u64 .ptr .align 1 _Z10set_matrixiiPf_param_2
)
{
	.reg .pred 	%p<2>;
	.reg .b32 	%r<13>;
	.reg .b32 	%f<2>;
	.reg .b64 	%rd<5>;

	ld.param.u32 	%r2, [_Z10set_matrixiiPf_param_0];
	ld.param.u32 	%r3, [_Z10set_matrixiiPf_param_1];
	ld.param.u64 	%rd1, [_Z10set_matrixiiPf_param_2];
	mov.u32 	%r4, %tid.x;
	mov.u32 	%r5, %ctaid.x;
	mov.u32 	%r6, %ntid.x;
	mad.lo.s32 	%r1, %r5, %r6, %r4;
	mul.lo.s32 	%r7, %r3, %r2;
	setp.ge.s32 	%p1, %r1, %r7;
	@%p1 bra 	$L__BB2_2;
	cvta.to.global.u64 	%rd2, %rd1;
	div.s32 	%r8, %r1, %r2;
	mul.lo.s32 	%r9, %r8, %r2;
	sub.s32 	%r10, %r1, %r9;
	sub.s32 	%r11, %r10, %r8;
	add.s32 	%r12, %r11, 1;
	cvt.rn.f32.s32 	%f1, %r12;
	mul.wide.s32 	%rd3, %r1, 4;
	add.s64 	%rd4, %rd2, %rd3;
	st.global.f32 	[%rd4], %f1;
$L__BB2_2:
	ret;

}


// ===== COMPILED SASS (sm_100) =====

	.target	sm_100

	.elftype	@"ET_EXEC"


//--------------------- .note.nv.tkinfo           --------------------------
	.section	.note.nv.tkinfo,"",@"SHT_NOTE"
	.sectionflags	@"SHF_NOTE_NV_TKINFO"
	.tkinfo
        /*0018*/ 	.word	0x00000002
        /*0030*/ 	.string	""
        /*0030*/ 	.string	"ptxas"
        /*0030*/ 	.string	"Cuda compilation tools, release 13.0, V13.0.88"
        /*0030*/ 	.string	"Build cuda_13.0.r13.0/compiler.36424714_0"
        /*0030*/ 	.string	"-arch sm_100 -m 64 "



//--------------------- .note.nv.cuinfo           --------------------------
	.section	.note.nv.cuinfo,"",@"SHT_NOTE"
	.sectionflags	@"SHF_NOTE_NV_CUINFO"
        /*0018*/ 	.short	0x0002
        /*001a*/ 	.short	0x0064
        /*001c*/ 	.short	0x0082
	.zero		2


//--------------------- .nv.info                  --------------------------
	.section	.nv.info,"",@"SHT_CUDA_INFO"
	.align	4


	//----- nvinfo : EIATTR_REGCOUNT
	.align		4
        /*0000*/ 	.byte	0x04, 0x2f
        /*0002*/ 	.short	(.L_1 - .L_0)
	.align		4
.L_0:
        /*0004*/ 	.word	index@(_Z13matvec_kerneliiPKfS0_Pf)
        /*0008*/ 	.word	0x00000020


	//----- nvinfo : EIATTR_FRAME_SIZE
	.align		4
.L_1:
        /*000c*/ 	.byte	0x04, 0x11
        /*000e*/ 	.short	(.L_3 - .L_2)
	.align		4
.L_2:
        /*0010*/ 	.word	index@(_Z13matvec_kerneliiPKfS0_Pf)
        /*0014*/ 	.word	0x00000000


	//----- nvinfo : EIATTR_REGCOUNT
	.align		4
.L_3:
        /*0018*/ 	.byte	0x04, 0x2f
        /*001a*/ 	.short	(.L_5 - .L_4)
	.align		4
.L_4:
        /*001c*/ 	.word	index@(_Z10set_vectorifPf)
        /*0020*/ 	.word	0x0000000a


	//----- nvinfo : EIATTR_FRAME_SIZE
	.align		4
.L_5:
        /*0024*/ 	.byte	0x04, 0x11
        /*0026*/ 	.short	(.L_7 - .L_6)
	.align		4
.L_6:
        /*0028*/ 	.word	index@(_Z10set_vectorifPf)
        /*002c*/ 	.word	0x00000000


	//----- nvinfo : EIATTR_REGCOUNT
	.align		4
.L_7:
        /*0030*/ 	.byte	0x04, 0x2f
        /*0032*/ 	.short	(.L_9 - .L_8)
	.align		4
.L_8:
        /*0034*/ 	.word	index@(_Z10set_matrixiiPf)
        /*0038*/ 	.word	0x0000000c


	//----- nvinfo : EIATTR_FRAME_SIZE
	.align		4
.L_9:
        /*003c*/ 	.byte	0x04, 0x11
        /*003e*/ 	.short	(.L_11 - .L_10)
	.align		4
.L_10:
        /*0040*/ 	.word	index@(_Z10set_matrixiiPf)
        /*0044*/ 	.word	0x00000000


	//----- nvinfo : EIATTR_MIN_STACK_SIZE
	.align		4
.L_11:
        /*0048*/ 	.byte	0x04, 0x12
        /*004a*/ 	.short	(.L_13 - .L_12)
	.align		4
.L_12:
        /*004c*/ 	.word	index@(_Z10set_matrixiiPf)
        /*0050*/ 	.word	0x00000000


	//----- nvinfo : EIATTR_MIN_STACK_SIZE
	.align		4
.L_13:
        /*0054*/ 	.byte	0x04, 0x12
        /*0056*/ 	.short	(.L_15 - .L_14)
	.align		4
.L_14:
        /*0058*/ 	.word	index@(_Z10set_vectorifPf)
        /*005c*/ 	.word	0x00000000


	//----- nvinfo : EIATTR_MIN_STACK_SIZE
	.align		4
.L_15:
        /*0060*/ 	.byte	0x04, 0x12
        /*0062*/ 	.short	(.L_17 - .L_16)
	.align		4
.L_16:
        /*0064*/ 	.word	index@(_Z13matvec_kerneliiPKfS0_Pf)
        /*0068*/ 	.word	0x00000000
.L_17:


//--------------------- .nv.compat                --------------------------
	.section	.nv.compat,"",@"SHT_CUDA_COMPAT_INFO"
	.align	4
        /*0000*/ 	.byte	0x02, 0x09, 0x00, 0x00, 0x02, 0x02, 0x01, 0x00, 0x02, 0x05, 0x05, 0x00, 0x03, 0x07, 0x01, 0x01
        /*0010*/ 	.byte	0x02, 0x03, 0x00, 0x00, 0x02, 0x06, 0x01, 0x00, 0x04, 0x0b, 0x08, 0x00, 0x09, 0x00, 0x00, 0x00
        /*0020*/ 	.byte	0x00, 0x00, 0x00, 0x00


//--------------------- .nv.info._Z10set_matrixiiPf --------------------------
	.section	.nv.info._Z10set_matrixiiPf,"",@"SHT_CUDA_INFO"
	.sectionflags	@""
	.align	4


	//----- nvinfo : EIATTR_CUDA_API_VERSION
	.align		4
        /*0000*/ 	.byte	0x04, 0x37
        /*0002*/ 	.short	(.L_19 - .L_18)
.L_18:
        /*0004*/ 	.word	0x00000082


	//----- nvinfo : EIATTR_KPARAM_INFO
	.align		4
.L_19:
        /*0008*/ 	.byte	0x04, 0x17
        /*000a*/ 	.short	(.L_21 - .L_20)
.L_20:
        /*000c*/ 	.word	0x00000000
        /*0010*/ 	.short	0x0002
        /*0012*/ 	.short	0x0008
        /*0014*/ 	.byte	0x00, 0xf5, 0x21, 0x00


	//----- nvinfo : EIATTR_KPARAM_INFO
	.align		4
.L_21:
        /*0018*/ 	.byte	0x04, 0x17
        /*001a*/ 	.short	(.L_23 - .L_22)
.L_22:
        /*001c*/ 	.word	0x00000000
        /*0020*/ 	.short	0x0001
        /*0022*/ 	.short	0x0004
        /*0024*/ 	.byte	0x00, 0xf0, 0x11, 0x00


	//----- nvinfo : EIATTR_KPARAM_INFO
	.align		4
.L_23:
        /*0028*/ 	.byte	0x04, 0x17
        /*002a*/ 	.short	(.L_25 - .L_24)
.L_24:
        /*002c*/ 	.word	0x00000000
        /*0030*/ 	.short	0x0000
        /*0032*/ 	.short	0x0000
        /*0034*/ 	.byte	0x00, 0xf0, 0x11, 0x00


	//----- nvinfo : EIATTR_SPARSE_MMA_MASK
	.align		4
.L_25:
        /*0038*/ 	.byte	0x03, 0x50
        /*003a*/ 	.short	0x0000


	//----- nvinfo : EIATTR_MAXREG_COUNT
	.align		4
        /*003c*/ 	.byte	0x03, 0x1b
        /*003e*/ 	.short	0x00ff


	//----- nvinfo : EIATTR_MERCURY_ISA_VERSION
	.align		4
        /*0040*/ 	.byte	0x03, 0x5f
        /*0042*/ 	.short	0x0101


	//----- nvinfo : EIATTR_VRC_CTA_INIT_COUNT
	.align		4
        /*0044*/ 	.byte	0x02, 0x4a
	.zero		1
	.zero		1


	//----- nvinfo : EIATTR_EXIT_INSTR_OFFSETS
	.align		4
        /*0048*/ 	.byte	0x04, 0x1c
        /*004a*/ 	.short	(.L_27 - .L_26)


	//   ....[0]....
.L_26:
        /*004c*/ 	.word	0x00000080


	//   ....[1]....
        /*0050*/ 	.word	0x00000290


	//----- nvinfo : EIATTR_CBANK_PARAM_SIZE
	.align		4
.L_27:
        /*0054*/ 	.byte	0x03, 0x19
        /*0056*/ 	.short	0x0010


	//----- nvinfo : EIATTR_PARAM_CBANK
	.align		4
        /*0058*/ 	.byte	0x04, 0x0a
        /*005a*/ 	.short	(.L_29 - .L_28)
	.align		4
.L_28:
        /*005c*/ 	.word	index@(.nv.constant0._Z10set_matrixiiPf)
        /*0060*/ 	.short	0x0380
        /*0062*/ 	.short	0x0010


	//----- nvinfo : EIATTR_SW_WAR
	.align		4
.L_29:
        /*0064*/ 	.byte	0x04, 0x36
        /*0066*/ 	.short	(.L_31 - .L_30)
.L_30:
        /*0068*/ 	.word	0x00000008
.L_31:


//--------------------- .nv.info._Z10set_vectorifPf --------------------------
	.section	.nv.info._Z10set_vectorifPf,"",@"SHT_CUDA_INFO"
	.sectionflags	@""
	.align	4


	//----- nvinfo : EIATTR_CUDA_API_VERSION
	.align		4
        /*0000*/ 	.byte	0x04, 0x37
        /*0002*/ 	.short	(.L_33 - .L_32)
.L_32:
        /*0004*/ 	.word	0x00000082


	//----- nvinfo : EIATTR_KPARAM_INFO
	.align		4
.L_33:
        /*0008*/ 	.byte	0x04, 0x17
        /*000a*/ 	.short	(.L_35 - .L_34)
.L_34:
        /*000c*/ 	.word	0x00000000
        /*0010*/ 	.short	0x0002
        /*0012*/ 	.short	0x0008
        /*0014*/ 	.byte	0x00, 0xf5, 0x21, 0x00


	//----- nvinfo : EIATTR_KPARAM_INFO
	.align		4
.L_35:
        /*0018*/ 	.byte	0x04, 0x17
        /*001a*/ 	.short	(.L_37 - .L_36)
.L_36:
        /*001c*/ 	.word	0x00000000
        /*0020*/ 	.short	0x0001
        /*0022*/ 	.short	0x0004
        /*0024*/ 	.byte	0x00, 0xf0, 0x11, 0x00


	//----- nvinfo : EIATTR_KPARAM_INFO
	.align		4
.L_37:
        /*0028*/ 	.byte	0x04, 0x17
        /*002a*/ 	.short	(.L_39 - .L_38)
.L_38:
        /*002c*/ 	.word	0x00000000
        /*0030*/ 	.short	0x0000
        /*0032*/ 	.short	0x0000
        /*0034*/ 	.byte	0x00, 0xf0, 0x11, 0x00


	//----- nvinfo : EIATTR_SPARSE_MMA_MASK
	.align		4
.L_39:
        /*0038*/ 	.byte	0x03, 0x50
        /*003a*/ 	.short	0x0000


	//----- nvinfo : EIATTR_MAXREG_COUNT
	.align		4
        /*003c*/ 	.byte	0x03, 0x1b
        /*003e*/ 	.short	0x00ff


	//----- nvinfo : EIATTR_MERCURY_ISA_VERSION
	.align		4
        /*0040*/ 	.byte	0x03, 0x5f
        /*0042*/ 	.short	0x0101


	//----- nvinfo : EIATTR_VRC_CTA_INIT_COUNT
	.align		4
        /*0044*/ 	.byte	0x02, 0x4a
	.zero		1
	.zero		1


	//----- nvinfo : EIATTR_EXIT_INSTR_OFFSETS
	.align		4
        /*0048*/ 	.byte	0x04, 0x1c
        /*004a*/ 	.short	(.L_41 - .L_40)


	//   ....[0]....
.L_40:
        /*004c*/ 	.word	0x00000070


	//   ....[1]....
        /*0050*/ 	.word	0x000000d0


	//----- nvinfo : EIATTR_CBANK_PARAM_SIZE
	.align		4
.L_41:
        /*0054*/ 	.byte	0x03, 0x19
        /*0056*/ 	.short	0x0010


	//----- nvinfo : EIATTR_PARAM_CBANK
	.align		4
        /*0058*/ 	.byte	0x04, 0x0a
        /*005a*/ 	.short	(.L_43 - .L_42)
	.align		4
.L_42:
        /*005c*/ 	.word	index@(.nv.constant0._Z10set_vectorifPf)
        /*0060*/ 	.short	0x0380
        /*0062*/ 	.short	0x0010


	//----- nvinfo : EIATTR_SW_WAR
	.align		4
.L_43:
        /*0064*/ 	.byte	0x04, 0x36
        /*0066*/ 	.short	(.L_45 - .L_44)
.L_44:
        /*0068*/ 	.word	0x00000008
.L_45:


//--------------------- .nv.info._Z13matvec_kerneliiPKfS0_Pf --------------------------
	.section	.nv.info._Z13matvec_kerneliiPKfS0_Pf,"",@"SHT_CUDA_INFO"
	.sectionflags	@""
	.align	4


	//----- nvinfo : EIATTR_CUDA_API_VERSION
	.align		4
        /*0000*/ 	.byte	0x04, 0x37
        /*0002*/ 	.short	(.L_47 - .L_46)
.L_46:
        /*0004*/ 	.word	0x00000082


	//----- nvinfo : EIATTR_KPARAM_INFO
	.align		4
.L_47:
        /*0008*/ 	.byte	0x04, 0x17
        /*000a*/ 	.short	(.L_49 - .L_48)
.L_48:
        /*000c*/ 	.word	0x00000000
        /*0010*/ 	.short	0x0004
        /*0012*/ 	.short	0x0018
        /*0014*/ 	.byte	0x00, 0xf5, 0x21, 0x00


	//----- nvinfo : EIATTR_KPARAM_INFO
	.align		4
.L_49:
        /*0018*/ 	.byte	0x04, 0x17
        /*001a*/ 	.short	(.L_51 - .L_50)
.L_50:
        /*001c*/ 	.word	0x00000000
        /*0020*/ 	.short	0x0003
        /*0022*/ 	.short	0x0010
        /*0024*/ 	.byte	0x00, 0xf5, 0x21, 0x00


	//----- nvinfo : EIATTR_KPARAM_INFO
	.align		4
.L_51:
        /*0028*/ 	.byte	0x04, 0x17
        /*002a*/ 	.short	(.L_53 - .L_52)
.L_52:
        /*002c*/ 	.word	0x00000000
        /*0030*/ 	.short	0x0002
        /*0032*/ 	.short	0x0008
        /*0034*/ 	.byte	0x00, 0xf5, 0x21, 0x00


	//----- nvinfo : EIATTR_KPARAM_INFO
	.align		4
.L_53:
        /*0038*/ 	.byte	0x04, 0x17
        /*003a*/ 	.short	(.L_55 - .L_54)
.L_54:
        /*003c*/ 	.word	0x00000000
        /*0040*/ 	.short	0x0001
        /*0042*/ 	.short	0x0004
        /*0044*/ 	.byte	0x00, 0xf0, 0x11, 0x00


	//----- nvinfo : EIATTR_KPARAM_INFO
	.align		4
.L_55:
        /*0048*/ 	.byte	0x04, 0x17
        /*004a*/ 	.short	(.L_57 - .L_56)
.L_56:
        /*004c*/ 	.word	0x00000000
        /*0050*/ 	.short	0x0000
        /*0052*/ 	.short	0x0000
        /*0054*/ 	.byte	0x00, 0xf0, 0x11, 0x00


	//----- nvinfo : EIATTR_SPARSE_MMA_MASK
	.align		4
.L_57:
        /*0058*/ 	.byte	0x03, 0x50
        /*005a*/ 	.short	0x0000


	//----- nvinfo : EIATTR_MAXREG_COUNT
	.align		4
        /*005c*/ 	.byte	0x03, 0x1b
        /*005e*/ 	.short	0x00ff


	//----- nvinfo : EIATTR_MERCURY_ISA_VERSION
	.align		4
        /*0060*/ 	.byte	0x03, 0x5f
        /*0062*/ 	.short	0x0101


	//----- nvinfo : EIATTR_VRC_CTA_INIT_COUNT
	.align		4
        /*0064*/ 	.byte	0x02, 0x4a
	.zero		1
	.zero		1


	//----- nvinfo : EIATTR_EXIT_INSTR_OFFSETS
	.align		4
        /*0068*/ 	.byte	0x04, 0x1c
        /*006a*/ 	.short	(.L_59 - .L_58)


	//   ....[0]....
.L_58:
        /*006c*/ 	.word	0x00000070


	//   ....[1]....
        /*0070*/ 	.word	0x00000bd0


	//----- nvinfo : EIATTR_CBANK_PARAM_SIZE
	.align		4
.L_59:
        /*0074*/ 	.byte	0x03, 0x19
        /*0076*/ 	.short	0x0020


	//----- nvinfo : EIATTR_PARAM_CBANK
	.align		4
        /*0078*/ 	.byte	0x04, 0x0a
        /*007a*/ 	.short	(.L_61 - .L_60)
	.align		4
.L_60:
        /*007c*/ 	.word	index@(.nv.constant0._Z13matvec_kerneliiPKfS0_Pf)
        /*0080*/ 	.short	0x0380
        /*0082*/ 	.short	0x0020


	//----- nvinfo : EIATTR_SW_WAR
	.align		4
.L_61:
        /*0084*/ 	.byte	0x04, 0x36
        /*0086*/ 	.short	(.L_63 - .L_62)
.L_62:
        /*0088*/ 	.word	0x00000008
.L_63:


//--------------------- .nv.callgraph             --------------------------
	.section	.nv.callgraph,"",@"SHT_CUDA_CALLGRAPH"
	.align	4
	.sectionentsize	8
	.align		4
        /*0000*/ 	.word	0x00000000
	.align		4
        /*0004*/ 	.word	0xffffffff
	.align		4
        /*0008*/ 	.word	0x00000000
	.align		4
        /*000c*/ 	.word	0xfffffffe
	.align		4
        /*0010*/ 	.word	0x00000000
	.align		4
        /*0014*/ 	.word	0xfffffffd
	.align		4
        /*0018*/ 	.word	0x00000000
	.align		4
        /*001c*/ 	.word	0xfffffffc


//--------------------- .text._Z10set_matrixiiPf  --------------------------
	.section	.text._Z10set_matrixiiPf,"ax",@progbits
	.align	128
        .global         _Z10set_matrixiiPf
        .type           _Z10set_matrixiiPf,@function
        .size           _Z10set_matrixiiPf,(.L_x_9 - _Z10set_matrixiiPf)
        .other          _Z10set_matrixiiPf,@"STO_CUDA_ENTRY STV_DEFAULT"
_Z10set_matrixiiPf:
.text._Z10set_matrixiiPf:
[----:B------:R-:W-:Y:S01]  /*0000*/  LDC R1, c[0x0][0x37c] ;  /* 0x0000df00ff017b82 */ /* 0x000fe20000000800 */
[----:B------:R-:W0:Y:S07]  /*0010*/  S2R R7, SR_TID.X ;  /* 0x0000000000077919 */ /* 0x000e2e0000002100 */
[----:B------:R-:W0:Y:S08]  /*0020*/  S2UR UR4, SR_CTAID.X ;  /* 0x00000000000479c3 */ /* 0x000e300000002500 */
[----:B------:R-:W0:Y:S08]  /*0030*/  LDC R0, c[0x0][0x360] ;  /* 0x0000d800ff007b82 */ /* 0x000e300000000800 */
[----:B------:R-:W1:Y:S01]  /*0040*/  LDC.64 R2, c[0x0][0x380] ;  /* 0x0000e000ff027b82 */ /* 0x000e620000000a00 */
[----:B0-----:R-:W-:-:S02]  /*0050*/  IMAD R7, R0, UR4, R7 ;  /* 0x0000000400077c24 */ /* 0x001fc4000f8e0207 */
[----:B-1----:R-:W-:-:S05]  /*0060*/  IMAD R0, R3, R2, RZ ;  /* 0x0000000203007224 */ /* 0x002fca00078e02ff */
[----:B------:R-:W-:-:S13]  /*0070*/  ISETP.GE.AND P0, PT, R7, R0, PT ;  /* 0x000000000700720c */ /* 0x000fda0003f06270 */
[----:B------:R-:W-:Y:S05]  /*0080*/  @P0 EXIT ;  /* 0x000000000000094d */ /* 0x000fea0003800000 */
[----:B------:R-:W-:Y:S01]  /*0090*/  IABS R3, R2 ;  /* 0x0000000200037213 */ /* 0x000fe20000000000 */
[----:B------:R-:W0:Y:S03]  /*00a0*/  LDCU.64 UR4, c[0x0][0x358] ;  /* 0x00006b00ff0477ac */ /* 0x000e260008000a00 */
[----:B------:R-:W1:Y:S08]  /*00b0*/  I2F.RP R0, R3 ;  /* 0x0000000300007306 */ /* 0x000e700000209400 */
[----:B-1----:R-:W1:Y:S02]  /*00c0*/  MUFU.RCP R0, R0 ;  /* 0x0000000000007308 */ /* 0x002e640000001000 */
[----:B-1----:R-:W-:-:S06]  /*00d0*/  VIADD R4, R0, 0xffffffe ;  /* 0x0ffffffe00047836 */ /* 0x002fcc0000000000 */
[----:B------:R1:W2:Y:S02]  /*00e0*/  F2I.FTZ.U32.TRUNC.NTZ R5, R4 ;  /* 0x0000000400057305 */ /* 0x0002a4000021f000 */
[----:B-1----:R-:W-:Y:S02]  /*00f0*/  HFMA2 R4, -RZ, RZ, 0, 0 ;  /* 0x00000000ff047431 */ /* 0x002fe400000001ff */
[----:B--2---:R-:W-:-:S04]  /*0100*/  IMAD.MOV R6, RZ, RZ, -R5 ;  /* 0x000000ffff067224 */ /* 0x004fc800078e0a05 */
[----:B------:R-:W-:Y:S01]  /*0110*/  IMAD R9, R6, R3, RZ ;  /* 0x0000000306097224 */ /* 0x000fe200078e02ff */
[----:B------:R-:W-:-:S03]  /*0120*/  IABS R6, R7 ;  /* 0x0000000700067213 */ /* 0x000fc60000000000 */
[----:B------:R-:W-:-:S06]  /*0130*/  IMAD.HI.U32 R5, R5, R9, R4 ;  /* 0x0000000905057227 */ /* 0x000fcc00078e0004 */
[----:B------:R-:W-:-:S04]  /*0140*/  IMAD.HI.U32 R5, R5, R6, RZ ;  /* 0x0000000605057227 */ /* 0x000fc800078e00ff */
[----:B------:R-:W-:-:S04]  /*0150*/  IMAD.MOV R0, RZ, RZ, -R5 ;  /* 0x000000ffff007224 */ /* 0x000fc800078e0a05 */
[----:B------:R-:W-:-:S05]  /*0160*/  IMAD R0, R3, R0, R6 ;  /* 0x0000000003007224 */ /* 0x000fca00078e0206 */
[----:B------:R-:W-:-:S13]  /*0170*/  ISETP.GT.U32.AND P2, PT, R3, R0, PT ;  /* 0x000000000300720c */ /* 0x000fda0003f44070 */
[-C--:B------:R-:W-:Y:S01]  /*0180*/  @!P2 IADD3 R0, PT, PT, R0, -R3.reuse, RZ ;  /* 0x800000030000a210 */ /* 0x080fe20007ffe0ff */
[----:B------:R-:W-:Y:S01]  /*0190*/  @!P2 VIADD R5, R5, 0x1 ;  /* 0x000000010505a836 */ /* 0x000fe20000000000 */
[----:B------:R-:W-:Y:S02]  /*01a0*/  ISETP.NE.AND P2, PT, R2, RZ, PT ;  /* 0x000000ff0200720c */ /* 0x000fe40003f45270 */
[----:B------:R-:W-:Y:S02]  /*01b0*/  ISETP.GE.U32.AND P0, PT, R0, R3, PT ;  /* 0x000000030000720c */ /* 0x000fe40003f06070 */
[----:B------:R-:W-:-:S04]  /*01c0*/  LOP3.LUT R0, R7, R2, RZ, 0x3c, !PT ;  /* 0x0000000207007212 */ /* 0x000fc800078e3cff */
[----:B------:R-:W-:-:S07]  /*01d0*/  ISETP.GE.AND P1, PT, R0, RZ, PT ;  /* 0x000000ff0000720c */ /* 0x000fce0003f26270 */
[----:B------:R-:W-:-:S05]  /*01e0*/  @P0 IADD3 R5, PT, PT, R5, 0x1, RZ ;  /* 0x0000000105050810 */ /* 0x000fca0007ffe0ff */
[----:B------:R-:W-:Y:S02]  /*01f0*/  IMAD.MOV.U32 R0, RZ, RZ, R5 ;  /* 0x000000ffff007224 */ /* 0x000fe400078e0005 */
[----:B------:R-:W1:Y:S03]  /*0200*/  LDC.64 R4, c[0x0][0x388] ;  /* 0x0000e200ff047b82 */ /* 0x000e660000000a00 */
[----:B------:R-:W-:Y:S02]  /*0210*/  @!P1 IADD3 R0, PT, PT, -R0, RZ, RZ ;  /* 0x000000ff00009210 */ /* 0x000fe40007ffe1ff */
[----:B------:R-:W-:-:S05]  /*0220*/  @!P2 LOP3.LUT R0, RZ, R2, RZ, 0x33, !PT ;  /* 0x00000002ff00a212 */ /* 0x000fca00078e33ff */
[----:B------:R-:W-:-:S04]  /*0230*/  IMAD.MOV R3, RZ, RZ, -R0 ;  /* 0x000000ffff037224 */ /* 0x000fc800078e0a00 */
[----:B------:R-:W-:-:S05]  /*0240*/  IMAD R3, R2, R3, R7 ;  /* 0x0000000302037224 */ /* 0x000fca00078e0207 */
[----:B------:R-:W-:Y:S01]  /*0250*/  IADD3 R0, PT, PT, R3, 0x1, -R0 ;  /* 0x0000000103007810 */ /* 0x000fe20007ffe800 */
[----:B-1----:R-:W-:-:S03]  /*0260*/  IMAD.WIDE R2, R7, 0x4, R4 ;  /* 0x0000000407027825 */ /* 0x002fc600078e0204 */
[----:B------:R-:W-:-:S05]  /*0270*/  I2FP.F32.S32 R5, R0 ;  /* 0x0000000000057245 */ /* 0x000fca0000201400 */
[----:B0-----:R-:W-:Y:S01]  /*0280*/  STG.E desc[UR4][R2.64], R5 ;  /* 0x0000000502007986 */ /* 0x001fe2000c101904 */
[----:B------:R-:W-:Y:S05]  /*0290*/  EXIT ;  /* 0x000000000000794d */ /* 0x000fea0003800000 */
.L_x_0:
[----:B------:R-:W-:-:S00]  /*02a0*/  BRA `(.L_x_0) ;  /* 0xfffffffc00fc7947 */ /* 0x000fc0000383ffff */
[----:B------:R-:W-:-:S00]  /*02b0*/  NOP ;  /* 0x0000000000007918 */ /* 0x000fc00000000000 */
        /* <DEDUP_REMOVED lines=12> */
.L_x_9:


//--------------------- .text._Z10set_vectorifPf  --------------------------
	.section	.text._Z10set_vectorifPf,"ax",@progbits
	.align	128
        .global         _Z10set_vectorifPf
        .type           _Z10set_vectorifPf,@function
        .size           _Z10set_vectorifPf,(.L_x_10 - _Z10set_vectorifPf)
        .other          _Z10set_vectorifPf,@"STO_CUDA_ENTRY STV_DEFAULT"
_Z10set_vectorifPf:
.text._Z10set_vectorifPf:
[----:B------:R-:W-:Y:S01]  /*0000*/  LDC R1, c[0x0][0x37c] ;  /* 0x0000df00ff017b82 */ /* 0x000fe20000000800 */
[----:B------:R-:W0:Y:S07]  /*0010*/  S2R R5, SR_TID.X ;  /* 0x0000000000057919 */ /* 0x000e2e0000002100 */
[----:B------:R-:W0:Y:S01]  /*0020*/  S2UR UR4, SR_CTAID.X ;  /* 0x00000000000479c3 */ /* 0x000e220000002500 */
[----:B------:R-:W1:Y:S07]  /*0030*/  LDCU UR5, c[0x0][0x380] ;  /* 0x00007000ff0577ac */ /* 0x000e6e0008000800 */
[----:B------:R-:W0:Y:S02]  /*0040*/  LDC R0, c[0x0][0x360] ;  /* 0x0000d800ff007b82 */ /* 0x000e240000000800 */
[----:B0-----:R-:W-:-:S05]  /*0050*/  IMAD R5, R0, UR4, R5 ;  /* 0x0000000400057c24 */ /* 0x001fca000f8e0205 */
[----:B-1----:R-:W-:-:S13]  /*0060*/  ISETP.GE.AND P0, PT, R5, UR5, PT ;  /* 0x0000000505007c0c */ /* 0x002fda000bf06270 */
[----:B------:R-:W-:Y:S05]  /*0070*/  @P0 EXIT ;  /* 0x000000000000094d */ /* 0x000fea0003800000 */
[----:B------:R-:W0:Y:S01]  /*0080*/  LDC.64 R2, c[0x0][0x388] ;  /* 0x0000e200ff027b82 */ /* 0x000e220000000a00 */
[----:B------:R-:W1:Y:S07]  /*0090*/  LDCU.64 UR4, c[0x0][0x358] ;  /* 0x00006b00ff0477ac */ /* 0x000e6e0008000a00 */
[----:B------:R-:W1:Y:S01]  /*00a0*/  LDC R7, c[0x0][0x384] ;  /* 0x0000e100ff077b82 */ /* 0x000e620000000800 */
[----:B0-----:R-:W-:-:S05]  /*00b0*/  IMAD.WIDE R2, R5, 0x4, R2 ;  /* 0x0000000405027825 */ /* 0x001fca00078e0202 */
[----:B-1----:R-:W-:Y:S01]  /*00c0*/  STG.E desc[UR4][R2.64], R7 ;  /* 0x0000000702007986 */ /* 0x002fe2000c101904 */
[----:B------:R-:W-:Y:S05]  /*00d0*/  EXIT ;  /* 0x000000000000794d */ /* 0x000fea0003800000 */
.L_x_1:
        /* <DEDUP_REMOVED lines=10> */
.L_x_10:


//--------------------- .text._Z13matvec_kerneliiPKfS0_Pf --------------------------
	.section	.text._Z13matvec_kerneliiPKfS0_Pf,"ax",@progbits
	.align	128
        .global         _Z13matvec_kerneliiPKfS0_Pf
        .type           _Z13matvec_kerneliiPKfS0_Pf,@function
        .size           _Z13matvec_kerneliiPKfS0_Pf,(.L_x_11 - _Z13matvec_kerneliiPKfS0_Pf)
        .other          _Z13matvec_kerneliiPKfS0_Pf,@"STO_CUDA_ENTRY STV_DEFAULT"
_Z13matvec_kerneliiPKfS0_Pf:
.text._Z13matvec_kerneliiPKfS0_Pf:
[----:B------:R-:W-:Y:S01]  /*0000*/  LDC R1, c[0x0][0x37c] ;  /* 0x0000df00ff017b82 */ /* 0x000fe20000000800 */
[----:B------:R-:W0:Y:S07]  /*0010*/  S2R R2, SR_TID.X ;  /* 0x0000000000027919 */ /* 0x000e2e0000002100 */
[----:B------:R-:W0:Y:S08]  /*0020*/  S2UR UR4, SR_CTAID.X ;  /* 0x00000000000479c3 */ /* 0x000e300000002500 */
[----:B------:R-:W0:Y:S08]  /*0030*/  LDC R3, c[0x0][0x360] ;  /* 0x0000d800ff037b82 */ /* 0x000e300000000800 */
[----:B------:R-:W1:Y:S01]  /*0040*/  LDC R0, c[0x0][0x380] ;  /* 0x0000e000ff007b82 */ /* 0x000e620000000800 */
[----:B0-----:R-:W-:-:S05]  /*0050*/  IMAD R3, R3, UR4, R2 ;  /* 0x0000000403037c24 */ /* 0x001fca000f8e0202 */
[----:B-1----:R-:W-:-:S13]  /*0060*/  ISETP.GE.AND P0, PT, R3, R0, PT ;  /* 0x000000000300720c */ /* 0x002fda0003f06270 */
[----:B------:R-:W-:Y:S05]  /*0070*/  @P0 EXIT ;  /* 0x000000000000094d */ /* 0x000fea0003800000 */
[----:B------:R-:W0:Y:S01]  /*0080*/  LDCU UR6, c[0x0][0x384] ;  /* 0x00007080ff0677ac */ /* 0x000e220008000800 */
[----:B------:R-:W-:Y:S01]  /*0090*/  HFMA2 R16, -RZ, RZ, 0, 0 ;  /* 0x00000000ff107431 */ /* 0x000fe200000001ff */
[----:B------:R-:W1:Y:S01]  /*00a0*/  LDCU.64 UR10, c[0x0][0x358] ;  /* 0x00006b00ff0a77ac */ /* 0x000e620008000a00 */
[----:B0-----:R-:W-:-:S09]  /*00b0*/  UISETP.GE.AND UP0, UPT, UR6, 0x1, UPT ;  /* 0x000000010600788c */ /* 0x001fd2000bf06270 */
[----:B-1----:R-:W-:Y:S05]  /*00c0*/  BRA.U !UP0, `(.L_x_2) ;  /* 0x0000000908b47547 */ /* 0x002fea000b800000 */
[----:B------:R-:W-:Y:S01]  /*00d0*/  UISETP.GE.U32.AND UP1, UPT, UR6, 0x10, UPT ;  /* 0x000000100600788c */ /* 0x000fe2000bf26070 */
[----:B------:R-:W-:Y:S01]  /*00e0*/  MOV R16, RZ ;  /* 0x000000ff00107202 */ /* 0x000fe20000000f00 */
[----:B------:R-:W-:Y:S01]  /*00f0*/  ULOP3.LUT UR7, UR6, 0xf, URZ, 0xc0, !UPT ;  /* 0x0000000f06077892 */ /* 0x000fe2000f8ec0ff */
[----:B------:R-:W-:-:S03]  /*0100*/  MOV R2, RZ ;  /* 0x000000ff00027202 */ /* 0x000fc60000000f00 */
[----:B------:R-:W-:-:S03]  /*0110*/  UISETP.NE.AND UP0, UPT, UR7, URZ, UPT ;  /* 0x000000ff0700728c */ /* 0x000fc6000bf05270 */
[----:B------:R-:W-:Y:S08]  /*0120*/  BRA.U !UP1, `(.L_x_3) ;  /* 0x0000000509447547 */ /* 0x000ff0000b800000 */
[----:B------:R-:W0:Y:S01]  /*0130*/  LDCU.64 UR4, c[0x0][0x390] ;  /* 0x00007200ff0477ac */ /* 0x000e220008000a00 */
[----:B------:R-:W-:Y:S02]  /*0140*/  MOV R16, RZ ;  /* 0x000000ff00107202 */ /* 0x000fe40000000f00 */
[----:B------:R-:W-:Y:S01]  /*0150*/  MOV R5, R3 ;  /* 0x0000000300057202 */ /* 0x000fe20000000f00 */
[----:B------:R-:W-:-:S04]  /*0160*/  ULOP3.LUT UR8, UR6, 0x7ffffff0, URZ, 0xc0, !UPT ;  /* 0x7ffffff006087892 */ /* 0x000fc8000f8ec0ff */
[----:B------:R-:W-:Y:S02]  /*0170*/  UIADD3 UR9, UPT, UPT, -UR8, URZ, URZ ;  /* 0x000000ff08097290 */ /* 0x000fe4000fffe1ff */
[----:B------:R-:W-:Y:S01]  /*0180*/  MOV R2, UR8 ;  /* 0x0000000800027c02 */ /* 0x000fe20008000f00 */
[----:B0-----:R-:W-:-:S04]  /*0190*/  UIADD3 UR4, UP1, UPT, UR4, 0x20, URZ ;  /* 0x0000002004047890 */ /* 0x001fc8000ff3e0ff */
[----:B------:R-:W-:Y:S02]  /*01a0*/  UIADD3.X UR5, UPT, UPT, URZ, UR5, URZ, UP1, !UPT ;  /* 0x00000005ff057290 */ /* 0x000fe40008ffe4ff */
[----:B------:R-:W-:-:S04]  /*01b0*/  MOV R10, UR4 ;  /* 0x00000004000a7c02 */ /* 0x000fc80008000f00 */
[----:B------:R-:W-:-:S07]  /*01c0*/  MOV R11, UR5 ;  /* 0x00000005000b7c02 */ /* 0x000fce0008000f00 */
.L_x_4:
[----:B------:R-:W0:Y:S01]  /*01d0*/  LDC.64 R8, c[0x0][0x388] ;  /* 0x0000e200ff087b82 */ /* 0x000e220000000a00 */
[----:B------:R-:W2:Y:S04]  /*01e0*/  LDG.E R17, desc[UR10][R10.64+-0x20] ;  /* 0xffffe00a0a117981 */ /* 0x000ea8000c1e1900 */
[----:B------:R-:W3:Y:S04]  /*01f0*/  LDG.E R19, desc[UR10][R10.64+-0x1c] ;  /* 0xffffe40a0a137981 */ /* 0x000ee8000c1e1900 */
[----:B------:R-:W4:Y:S04]  /*0200*/  LDG.E R27, desc[UR10][R10.64+-0x18] ;  /* 0xffffe80a0a1b7981 */ /* 0x000f28000c1e1900 */
[----:B------:R-:W5:Y:S04]  /*0210*/  LDG.E R7, desc[UR10][R10.64+-0x14] ;  /* 0xffffec0a0a077981 */ /* 0x000f68000c1e1900 */
[----:B------:R-:W5:Y:S01]  /*0220*/  LDG.E R20, desc[UR10][R10.64+-0x8] ;  /* 0xfffff80a0a147981 */ /* 0x000f62000c1e1900 */
[----:B0-----:R-:W-:-:S05]  /*0230*/  IMAD.WIDE R8, R5, 0x4, R8 ;  /* 0x0000000405087825 */ /* 0x001fca00078e0208 */
[----:B------:R-:W2:Y:S01]  /*0240*/  LDG.E R26, desc[UR10][R8.64] ;  /* 0x0000000a081a7981 */ /* 0x000ea2000c1e1900 */
[----:B------:R-:W-:-:S05]  /*0250*/  IMAD.WIDE R12, R0, 0x4, R8 ;  /* 0x00000004000c7825 */ /* 0x000fca00078e0208 */
[----:B------:R-:W3:Y:S01]  /*0260*/  LDG.E R18, desc[UR10][R12.64] ;  /* 0x0000000a0c127981 */ /* 0x000ee2000c1e1900 */
[----:B------:R-:W-:-:S03]  /*0270*/  IMAD.WIDE R22, R0, 0x4, R12 ;  /* 0x0000000400167825 */ /* 0x000fc600078e020c */
[----:B------:R-:W5:Y:S01]  /*0280*/  LDG.E R9, desc[UR10][R10.64+-0x10] ;  /* 0xfffff00a0a097981 */ /* 0x000f62000c1e1900 */
[----:B------:R-:W-:-:S03]  /*0290*/  IMAD.WIDE R14, R0, 0x4, R22 ;  /* 0x00000004000e7825 */ /* 0x000fc600078e0216 */
[----:B------:R-:W4:Y:S04]  /*02a0*/  LDG.E R24, desc[UR10][R22.64] ;  /* 0x0000000a16187981 */ /* 0x000f28000c1e1900 */
[----:B------:R-:W5:Y:S01]  /*02b0*/  LDG.E R4, desc[UR10][R14.64] ;  /* 0x0000000a0e047981 */ /* 0x000f62000c1e1900 */
[----:B------:R-:W-:-:S03]  /*02c0*/  IMAD.WIDE R28, R0, 0x4, R14 ;  /* 0x00000004001c7825 */ /* 0x000fc600078e020e */
[----:B------:R-:W5:Y:S04]  /*02d0*/  LDG.E R8, desc[UR10][R10.64+-0xc] ;  /* 0xfffff40a0a087981 */ /* 0x000f68000c1e1900 */
[----:B------:R0:W5:Y:S02]  /*02e0*/  LDG.E R6, desc[UR10][R28.64] ;  /* 0x0000000a1c067981 */ /* 0x000164000c1e1900 */
[----:B0-----:R-:W-:-:S05]  /*02f0*/  IMAD.WIDE R28, R0, 0x4, R28 ;  /* 0x00000004001c7825 */ /* 0x001fca00078e021c */
[----:B------:R-:W5:Y:S01]  /*0300*/  LDG.E R21, desc[UR10][R28.64] ;  /* 0x0000000a1c157981 */ /* 0x000f62000c1e1900 */
[----:B------:R-:W-:-:S05]  /*0310*/  IMAD.WIDE R22, R0, 0x4, R28 ;  /* 0x0000000400167825 */ /* 0x000fca00078e021c */
[----:B------:R0:W5:Y:S01]  /*0320*/  LDG.E R25, desc[UR10][R22.64] ;  /* 0x0000000a16197981 */ /* 0x000162000c1e1900 */
[----:B------:R-:W-:-:S03]  /*0330*/  IMAD.WIDE R12, R0, 0x4, R22 ;  /* 0x00000004000c7825 */ /* 0x000fc600078e0216 */
[----:B------:R-:W5:Y:S01]  /*0340*/  LDG.E R29, desc[UR10][R10.64+-0x4] ;  /* 0xfffffc0a0a1d7981 */ /* 0x000f62000c1e1900 */
[----:B------:R-:W-:-:S03]  /*0350*/  IMAD.WIDE R14, R0, 0x4, R12 ;  /* 0x00000004000e7825 */ /* 0x000fc600078e020c */
[----:B------:R-:W5:Y:S04]  /*0360*/  LDG.E R12, desc[UR10][R12.64] ;  /* 0x0000000a0c0c7981 */ /* 0x000f68000c1e1900 */
[----:B------:R-:W5:Y:S01]  /*0370*/  LDG.E R13, desc[UR10][R10.64+0x8] ;  /* 0x0000080a0a0d7981 */ /* 0x000f62000c1e1900 */
[----:B--2---:R-:W-:Y:S01]  /*0380*/  FFMA R26, R26, R17, R16 ;  /* 0x000000111a1a7223 */ /* 0x004fe20000000010 */
[----:B------:R-:W-:Y:S02]  /*0390*/  IMAD.WIDE R16, R0, 0x4, R14 ;  /* 0x0000000400107825 */ /* 0x000fe400078e020e */
[----:B------:R-:W2:Y:S02]  /*03a0*/  LDG.E R14, desc[UR10][R14.64] ;  /* 0x0000000a0e0e7981 */ /* 0x000ea4000c1e1900 */
[----:B---3--:R-:W-:Y:S01]  /*03b0*/  FFMA R26, R18, R19, R26 ;  /* 0x00000013121a7223 */ /* 0x008fe2000000001a */
[----:B------:R-:W-:-:S02]  /*03c0*/  IMAD.WIDE R18, R0, 0x4, R16 ;  /* 0x0000000400127825 */ /* 0x000fc400078e0210 */
[----:B------:R-:W3:Y:S02]  /*03d0*/  LDG.E R16, desc[UR10][R16.64] ;  /* 0x0000000a10107981 */ /* 0x000ee4000c1e1900 */
[----:B0-----:R-:W-:-:S04]  /*03e0*/  IMAD.WIDE R22, R0, 0x4, R18 ;  /* 0x0000000400167825 */ /* 0x001fc800078e0212 */
[----:B----4-:R-:W-:Y:S01]  /*03f0*/  FFMA R27, R24, R27, R26 ;  /* 0x0000001b181b7223 */ /* 0x010fe2000000001a */
[----:B------:R-:W4:Y:S04]  /*0400*/  LDG.E R18, desc[UR10][R18.64] ;  /* 0x0000000a12127981 */ /* 0x000f28000c1e1900 */
[----:B------:R-:W2:Y:S01]  /*0410*/  LDG.E R24, desc[UR10][R10.64] ;  /* 0x0000000a0a187981 */ /* 0x000ea2000c1e1900 */
[----:B-----5:R-:W-:Y:S01]  /*0420*/  FFMA R7, R4, R7, R27 ;  /* 0x0000000704077223 */ /* 0x020fe2000000001b */
[----:B------:R-:W-:Y:S02]  /*0430*/  IMAD.WIDE R26, R0, 0x4, R22 ;  /* 0x00000004001a7825 */ /* 0x000fe400078e0216 */
[----:B------:R-:W3:Y:S02]  /*0440*/  LDG.E R4, desc[UR10][R10.64+0x4] ;  /* 0x0000040a0a047981 */ /* 0x000ee4000c1e1900 */
[----:B------:R-:W-:Y:S01]  /*0450*/  FFMA R28, R6, R9, R7 ;  /* 0x00000009061c7223 */ /* 0x000fe20000000007 */
[C---:B------:R-:W-:Y:S01]  /*0460*/  IMAD.WIDE R6, R0.reuse, 0x4, R26 ;  /* 0x0000000400067825 */ /* 0x040fe200078e021a */
[----:B------:R-:W5:Y:S04]  /*0470*/  LDG.E R22, desc[UR10][R22.64] ;  /* 0x0000000a16167981 */ /* 0x000f68000c1e1900 */
[----:B------:R-:W5:Y:S04]  /*0480*/  LDG.E R15, desc[UR10][R10.64+0xc] ;  /* 0x00000c0a0a0f7981 */ /* 0x000f68000c1e1900 */
[----:B------:R-:W5:Y:S04]  /*0490*/  LDG.E R26, desc[UR10][R26.64] ;  /* 0x0000000a1a1a7981 */ /* 0x000f68000c1e1900 */
[----:B------:R-:W5:Y:S01]  /*04a0*/  LDG.E R17, desc[UR10][R10.64+0x10] ;  /* 0x0000100a0a117981 */ /* 0x000f62000c1e1900 */
[----:B------:R-:W-:Y:S01]  /*04b0*/  FFMA R28, R21, R8, R28 ;  /* 0x00000008151c7223 */ /* 0x000fe2000000001c */
[----:B------:R-:W-:-:S02]  /*04c0*/  IMAD.WIDE R8, R0, 0x4, R6 ;  /* 0x0000000400087825 */ /* 0x000fc400078e0206 */
[----:B------:R0:W5:Y:S04]  /*04d0*/  LDG.E R6, desc[UR10][R6.64] ;  /* 0x0000000a06067981 */ /* 0x000168000c1e1900 */
[----:B------:R-:W5:Y:S04]  /*04e0*/  LDG.E R23, desc[UR10][R10.64+0x14] ;  /* 0x0000140a0a177981 */ /* 0x000f68000c1e1900 */
[----:B------:R-:W5:Y:S01]  /*04f0*/  LDG.E R19, desc[UR10][R8.64] ;  /* 0x0000000a08137981 */ /* 0x000f62000c1e1900 */
[----:B0-----:R-:W-:Y:S01]  /*0500*/  FFMA R7, R25, R20, R28 ;  /* 0x0000001419077223 */ /* 0x001fe2000000001c */
[----:B------:R-:W-:-:S02]  /*0510*/  IMAD.WIDE R20, R0, 0x4, R8 ;  /* 0x0000000400147825 */ /* 0x000fc400078e0208 */
[----:B------:R-:W5:Y:S04]  /*0520*/  LDG.E R28, desc[UR10][R10.64+0x18] ;  /* 0x0000180a0a1c7981 */ /* 0x000f68000c1e1900 */
[----:B------:R0:W5:Y:S04]  /*0530*/  LDG.E R25, desc[UR10][R10.64+0x1c] ;  /* 0x00001c0a0a197981 */ /* 0x000168000c1e1900 */
[----:B------:R-:W5:Y:S01]  /*0540*/  LDG.E R20, desc[UR10][R20.64] ;  /* 0x0000000a14147981 */ /* 0x000f62000c1e1900 */
[----:B------:R-:W-:Y:S01]  /*0550*/  FFMA R29, R12, R29, R7 ;  /* 0x0000001d0c1d7223 */ /* 0x000fe20000000007 */
[----:B------:R-:W-:-:S04]  /*0560*/  UIADD3 UR9, UPT, UPT, UR9, 0x10, URZ ;  /* 0x0000001009097890 */ /* 0x000fc8000fffe0ff */
[----:B------:R-:W-:Y:S01]  /*0570*/  UISETP.NE.AND UP1, UPT, UR9, URZ, UPT ;  /* 0x000000ff0900728c */ /* 0x000fe2000bf25270 */
[----:B0-----:R-:W-:Y:S02]  /*0580*/  IADD3 R10, P0, PT, R10, 0x40, RZ ;  /* 0x000000400a0a7810 */ /* 0x001fe40007f1e0ff */
[----:B------:R-:W-:Y:S02]  /*0590*/  LEA R5, R0, R5, 0x4 ;  /* 0x0000000500057211 */ /* 0x000fe400078e20ff */
[----:B------:R-:W-:Y:S01]  /*05a0*/  IADD3.X R11, PT, PT, RZ, R11, RZ, P0, !PT ;  /* 0x0000000bff0b7210 */ /* 0x000fe200007fe4ff */
[----:B--2---:R-:W-:-:S04]  /*05b0*/  FFMA R29, R14, R24, R29 ;  /* 0x000000180e1d7223 */ /* 0x004fc8000000001d */
[----:B---3--:R-:W-:-:S04]  /*05c0*/  FFMA R29, R16, R4, R29 ;  /* 0x00000004101d7223 */ /* 0x008fc8000000001d */
[----:B----4-:R-:W-:-:S04]  /*05d0*/  FFMA R13, R18, R13, R29 ;  /* 0x0000000d120d7223 */ /* 0x010fc8000000001d */
[----:B-----5:R-:W-:-:S04]  /*05e0*/  FFMA R13, R22, R15, R13 ;  /* 0x0000000f160d7223 */ /* 0x020fc8000000000d */
[----:B------:R-:W-:-:S04]  /*05f0*/  FFMA R13, R26, R17, R13 ;  /* 0x000000111a0d7223 */ /* 0x000fc8000000000d */
[----:B------:R-:W-:-:S04]  /*0600*/  FFMA R6, R6, R23, R13 ;  /* 0x0000001706067223 */ /* 0x000fc8000000000d */
[----:B------:R-:W-:-:S04]  /*0610*/  FFMA R19, R19, R28, R6 ;  /* 0x0000001c13137223 */ /* 0x000fc80000000006 */
[----:B------:R-:W-:Y:S01]  /*0620*/  FFMA R16, R20, R25, R19 ;  /* 0x0000001914107223 */ /* 0x000fe20000000013 */
[----:B------:R-:W-:Y:S06]  /*0630*/  BRA.U UP1, `(.L_x_4) ;  /* 0xfffffff901e47547 */ /* 0x000fec000b83ffff */
.L_x_3:
[----:B------:R-:W-:Y:S05]  /*0640*/  BRA.U !UP0, `(.L_x_2) ;  /* 0x0000000508547547 */ /* 0x000fea000b800000 */
[----:B------:R-:W-:Y:S02]  /*0650*/  UISETP.GE.U32.AND UP0, UPT, UR7, 0x8, UPT ;  /* 0x000000080700788c */ /* 0x000fe4000bf06070 */
[----:B------:R-:W-:-:S04]  /*0660*/  ULOP3.LUT UR5, UR6, 0x7, URZ, 0xc0, !UPT ;  /* 0x0000000706057892 */ /* 0x000fc8000f8ec0ff */
[----:B------:R-:W-:-:S03]  /*0670*/  UISETP.NE.AND UP1, UPT, UR5, URZ, UPT ;  /* 0x000000ff0500728c */ /* 0x000fc6000bf25270 */
[----:B------:R-:W-:Y:S08]  /*0680*/  BRA.U !UP0, `(.L_x_5) ;  /* 0x0000000108947547 */ /* 0x000ff0000b800000 */
[----:B------:R-:W0:Y:S01]  /*0690*/  LDC.64 R12, c[0x0][0x388] ;  /* 0x0000e200ff0c7b82 */ /* 0x000e220000000a00 */
[----:B------:R-:W-:-:S07]  /*06a0*/  IMAD R7, R2, R0, R3 ;  /* 0x0000000002077224 */ /* 0x000fce00078e0203 */
[----:B------:R-:W1:Y:S01]  /*06b0*/  LDC.64 R4, c[0x0][0x390] ;  /* 0x0000e400ff047b82 */ /* 0x000e620000000a00 */
[----:B0-----:R-:W-:-:S05]  /*06c0*/  IMAD.WIDE R12, R7, 0x4, R12 ;  /* 0x00000004070c7825 */ /* 0x001fca00078e020c */
[----:B------:R0:W2:Y:S01]  /*06d0*/  LDG.E R21, desc[UR10][R12.64] ;  /* 0x0000000a0c157981 */ /* 0x0000a2000c1e1900 */
[----:B------:R-:W-:-:S04]  /*06e0*/  IMAD.WIDE R14, R0, 0x4, R12 ;  /* 0x00000004000e7825 */ /* 0x000fc800078e020c */
[----:B-1----:R-:W-:Y:S01]  /*06f0*/  IMAD.WIDE.U32 R4, R2, 0x4, R4 ;  /* 0x0000000402047825 */ /* 0x002fe200078e0004 */
[----:B------:R1:W3:Y:S03]  /*0700*/  LDG.E R18, desc[UR10][R14.64] ;  /* 0x0000000a0e127981 */ /* 0x0002e6000c1e1900 */
[C---:B------:R-:W-:Y:S01]  /*0710*/  IMAD.WIDE R24, R0.reuse, 0x4, R14 ;  /* 0x0000000400187825 */ /* 0x040fe200078e020e */
[----:B------:R-:W2:Y:S04]  /*0720*/  LDG.E R17, desc[UR10][R4.64] ;  /* 0x0000000a04117981 */ /* 0x000ea8000c1e1900 */
[----:B------:R-:W3:Y:S01]  /*0730*/  LDG.E R19, desc[UR10][R4.64+0x4] ;  /* 0x0000040a04137981 */ /* 0x000ee2000c1e1900 */
[----:B------:R-:W-:-:S03]  /*0740*/  IMAD.WIDE R8, R0, 0x4, R24 ;  /* 0x0000000400087825 */ /* 0x000fc600078e0218 */
[----:B------:R-:W4:Y:S01]  /*0750*/  LDG.E R20, desc[UR10][R24.64] ;  /* 0x0000000a18147981 */ /* 0x000f22000c1e1900 */
[----:B------:R-:W-:-:S03]  /*0760*/  IMAD.WIDE R10, R0, 0x4, R8 ;  /* 0x00000004000a7825 */ /* 0x000fc600078e0208 */
[----:B------:R-:W4:Y:S04]  /*0770*/  LDG.E R23, desc[UR10][R4.64+0x8] ;  /* 0x0000080a04177981 */ /* 0x000f28000c1e1900 */
[----:B------:R-:W5:Y:S01]  /*0780*/  LDG.E R8, desc[UR10][R8.64] ;  /* 0x0000000a08087981 */ /* 0x000f62000c1e1900 */
[----:B------:R-:W-:-:S03]  /*0790*/  IMAD.WIDE R6, R0, 0x4, R10 ;  /* 0x0000000400067825 */ /* 0x000fc600078e020a */
[----:B------:R-:W5:Y:S01]  /*07a0*/  LDG.E R27, desc[UR10][R4.64+0xc] ;  /* 0x00000c0a041b7981 */ /* 0x000f62000c1e1900 */
[----:B0-----:R-:W-:-:S03]  /*07b0*/  IMAD.WIDE R12, R0, 0x4, R6 ;  /* 0x00000004000c7825 */ /* 0x001fc600078e0206 */
[----:B------:R-:W5:Y:S04]  /*07c0*/  LDG.E R10, desc[UR10][R10.64] ;  /* 0x0000000a0a0a7981 */ /* 0x000f68000c1e1900 */
[----:B------:R-:W5:Y:S01]  /*07d0*/  LDG.E R29, desc[UR10][R4.64+0x10] ;  /* 0x0000100a041d7981 */ /* 0x000f62000c1e1900 */
[----:B-1----:R-:W-:-:S03]  /*07e0*/  IMAD.WIDE R14, R0, 0x4, R12 ;  /* 0x00000004000e7825 */ /* 0x002fc600078e020c */
[----:B------:R-:W5:Y:S04]  /*07f0*/  LDG.E R6, desc[UR10][R6.64] ;  /* 0x0000000a06067981 */ /* 0x000f68000c1e1900 */
[----:B------:R-:W5:Y:S04]  /*0800*/  LDG.E R22, desc[UR10][R4.64+0x14] ;  /* 0x0000140a04167981 */ /* 0x000f68000c1e1900 */
[----:B------:R-:W5:Y:S04]  /*0810*/  LDG.E R12, desc[UR10][R12.64] ;  /* 0x0000000a0c0c7981 */ /* 0x000f68000c1e1900 */
[----:B------:R-:W5:Y:S04]  /*0820*/  LDG.E R25, desc[UR10][R4.64+0x18] ;  /* 0x0000180a04197981 */ /* 0x000f68000c1e1900 */
[----:B------:R-:W5:Y:S04]  /*0830*/  LDG.E R14, desc[UR10][R14.64] ;  /* 0x0000000a0e0e7981 */ /* 0x000f68000c1e1900 */
[----:B------:R-:W5:Y:S01]  /*0840*/  LDG.E R9, desc[UR10][R4.64+0x1c] ;  /* 0x00001c0a04097981 */ /* 0x000f62000c1e1900 */
[----:B------:R-:W-:Y:S01]  /*0850*/  IADD3 R2, PT, PT, R2, 0x8, RZ ;  /* 0x0000000802027810 */ /* 0x000fe20007ffe0ff */
[----:B--2---:R-:W-:-:S04]  /*0860*/  FFMA R17, R21, R17, R16 ;  /* 0x0000001115117223 */ /* 0x004fc80000000010 */
[----:B---3--:R-:W-:-:S04]  /*0870*/  FFMA R17, R18, R19, R17 ;  /* 0x0000001312117223 */ /* 0x008fc80000000011 */
[----:B----4-:R-:W-:-:S04]  /*0880*/  FFMA R17, R20, R23, R17 ;  /* 0x0000001714117223 */ /* 0x010fc80000000011 */
[----:B-----5:R-:W-:-:S04]  /*0890*/  FFMA R17, R8, R27, R17 ;  /* 0x0000001b08117223 */ /* 0x020fc80000000011 */
[----:B------:R-:W-:-:S04]  /*08a0*/  FFMA R17, R10, R29, R17 ;  /* 0x0000001d0a117223 */ /* 0x000fc80000000011 */
[----:B------:R-:W-:-:S04]  /*08b0*/  FFMA R17, R6, R22, R17 ;  /* 0x0000001606117223 */ /* 0x000fc80000000011 */
[----:B------:R-:W-:-:S04]  /*08c0*/  FFMA R17, R12, R25, R17 ;  /* 0x000000190c117223 */ /* 0x000fc80000000011 */
[----:B------:R-:W-:-:S07]  /*08d0*/  FFMA R16, R14, R9, R17 ;  /* 0x000000090e107223 */ /* 0x000fce0000000011 */
.L_x_5:
        /* <DEDUP_REMOVED lines=8> */
[----:B0-----:R-:W-:-:S04]  /*0960*/  IMAD.WIDE R6, R7, 0x4, R4 ;  /* 0x0000000407067825 */ /* 0x001fc800078e0204 */
[----:B-1----:R-:W-:-:S04]  /*0970*/  IMAD.WIDE.U32 R4, R2, 0x4, R8 ;  /* 0x0000000402047825 */ /* 0x002fc800078e0008 */
[C---:B------:R-:W-:Y:S01]  /*0980*/  IMAD.WIDE R8, R0.reuse, 0x4, R6 ;  /* 0x0000000400087825 */ /* 0x040fe200078e0206 */
[----:B------:R-:W2:Y:S04]  /*0990*/  LDG.E R14, desc[UR10][R4.64] ;  /* 0x0000000a040e7981 */ /* 0x000ea8000c1e1900 */
[----:B------:R-:W2:Y:S01]  /*09a0*/  LDG.E R7, desc[UR10][R6.64] ;  /* 0x0000000a06077981 */ /* 0x000ea2000c1e1900 */
[----:B------:R-:W-:-:S03]  /*09b0*/  IMAD.WIDE R10, R0, 0x4, R8 ;  /* 0x00000004000a7825 */ /* 0x000fc600078e0208 */
[----:B------:R-:W3:Y:S04]  /*09c0*/  LDG.E R9, desc[UR10][R8.64] ;  /* 0x0000000a08097981 */ /* 0x000ee8000c1e1900 */
[----:B------:R-:W3:Y:S01]  /*09d0*/  LDG.E R15, desc[UR10][R4.64+0x4] ;  /* 0x0000040a040f7981 */ /* 0x000ee2000c1e1900 */
[----:B------:R-:W-:-:S03]  /*09e0*/  IMAD.WIDE R12, R0, 0x4, R10 ;  /* 0x00000004000c7825 */ /* 0x000fc600078e020a */
[----:B------:R-:W4:Y:S04]  /*09f0*/  LDG.E R11, desc[UR10][R10.64] ;  /* 0x0000000a0a0b7981 */ /* 0x000f28000c1e1900 */
[----:B------:R-:W4:Y:S04]  /*0a00*/  LDG.E R17, desc[UR10][R4.64+0x8] ;  /* 0x0000080a04117981 */ /* 0x000f28000c1e1900 */
[----:B------:R-:W5:Y:S04]  /*0a10*/  LDG.E R13, desc[UR10][R12.64] ;  /* 0x0000000a0c0d7981 */ /* 0x000f68000c1e1900 */
[----:B------:R-:W5:Y:S01]  /*0a20*/  LDG.E R18, desc[UR10][R4.64+0xc] ;  /* 0x00000c0a04127981 */ /* 0x000f62000c1e1900 */
[----:B------:R-:W-:Y:S01]  /*0a30*/  IADD3 R2, PT, PT, R2, 0x4, RZ ;  /* 0x0000000402027810 */ /* 0x000fe20007ffe0ff */
[----:B--2---:R-:W-:-:S04]  /*0a40*/  FFMA R14, R7, R14, R16 ;  /* 0x0000000e070e7223 */ /* 0x004fc80000000010 */
[----:B---3--:R-:W-:-:S04]  /*0a50*/  FFMA R14, R9, R15, R14 ;  /* 0x0000000f090e7223 */ /* 0x008fc8000000000e */
[----:B----4-:R-:W-:-:S04]  /*0a60*/  FFMA R14, R11, R17, R14 ;  /* 0x000000110b0e7223 */ /* 0x010fc8000000000e */
[----:B-----5:R-:W-:-:S07]  /*0a70*/  FFMA R16, R13, R18, R14 ;  /* 0x000000120d107223 */ /* 0x020fce000000000e */
.L_x_6:
[----:B------:R-:W-:Y:S05]  /*0a80*/  BRA.U !UP1, `(.L_x_2) ;  /* 0x0000000109447547 */ /* 0x000fea000b800000 */
[----:B------:R-:W0:Y:S01]  /*0a90*/  LDC.64 R4, c[0x0][0x390] ;  /* 0x0000e400ff047b82 */ /* 0x000e220000000a00 */
[----:B------:R-:W-:Y:S01]  /*0aa0*/  IMAD R11, R2, R0, R3 ;  /* 0x00000000020b7224 */ /* 0x000fe200078e0203 */
[----:B------:R-:W-:-:S06]  /*0ab0*/  UIADD3 UR4, UPT, UPT, -UR4, URZ, URZ ;  /* 0x000000ff04047290 */ /* 0x000fcc000fffe1ff */
[----:B------:R-:W1:Y:S01]  /*0ac0*/  LDC.64 R8, c[0x0][0x388] ;  /* 0x0000e200ff087b82 */ /* 0x000e620000000a00 */
[----:B0-----:R-:W-:-:S03]  /*0ad0*/  IMAD.WIDE.U32 R4, R2, 0x4, R4 ;  /* 0x0000000402047825 */ /* 0x001fc600078e0004 */
[----:B------:R-:W-:Y:S02]  /*0ae0*/  MOV R6, R4 ;  /* 0x0000000400067202 */ /* 0x000fe40000000f00 */
[----:B------:R-:W-:-:S07]  /*0af0*/  MOV R7, R5 ;  /* 0x0000000500077202 */ /* 0x000fce0000000f00 */
.L_x_7:
[----:B-1----:R-:W-:Y:S01]  /*0b00*/  IMAD.WIDE R4, R11, 0x4, R8 ;  /* 0x000000040b047825 */ /* 0x002fe200078e0208 */
[----:B------:R0:W2:Y:S05]  /*0b10*/  LDG.E R2, desc[UR10][R6.64] ;  /* 0x0000000a06027981 */ /* 0x0000aa000c1e1900 */
[----:B------:R-:W2:Y:S01]  /*0b20*/  LDG.E R5, desc[UR10][R4.64] ;  /* 0x0000000a04057981 */ /* 0x000ea2000c1e1900 */
[----:B------:R-:W-:-:S04]  /*0b30*/  UIADD3 UR4, UPT, UPT, UR4, 0x1, URZ ;  /* 0x0000000104047890 */ /* 0x000fc8000fffe0ff */
[----:B------:R-:W-:Y:S01]  /*0b40*/  UISETP.NE.AND UP0, UPT, UR4, URZ, UPT ;  /* 0x000000ff0400728c */ /* 0x000fe2000bf05270 */
[----:B0-----:R-:W-:Y:S02]  /*0b50*/  IADD3 R6, P0, PT, R6, 0x4, RZ ;  /* 0x0000000406067810 */ /* 0x001fe40007f1e0ff */
[----:B------:R-:W-:Y:S02]  /*0b60*/  IADD3 R11, PT, PT, R11, R0, RZ ;  /* 0x000000000b0b7210 */ /* 0x000fe40007ffe0ff */
[----:B------:R-:W-:Y:S01]  /*0b70*/  IADD3.X R7, PT, PT, RZ, R7, RZ, P0, !PT ;  /* 0x00000007ff077210 */ /* 0x000fe200007fe4ff */
[----:B--2---:R-:W-:-:S03]  /*0b80*/  FFMA R16, R5, R2, R16 ;  /* 0x0000000205107223 */ /* 0x004fc60000000010 */
[----:B------:R-:W-:Y:S05]  /*0b90*/  BRA.U UP0, `(.L_x_7) ;  /* 0xfffffffd00d87547 */ /* 0x000fea000b83ffff */
.L_x_2:
[----:B------:R-:W0:Y:S02]  /*0ba0*/  LDC.64 R4, c[0x0][0x398] ;  /* 0x0000e600ff047b82 */ /* 0x000e240000000a00 */
[----:B0-----:R-:W-:-:S05]  /*0bb0*/  IMAD.WIDE R2, R3, 0x4, R4 ;  /* 0x0000000403027825 */ /* 0x001fca00078e0204 */
[----:B------:R-:W-:Y:S01]  /*0bc0*/  STG.E desc[UR10][R2.64], R16 ;  /* 0x0000001002007986 */ /* 0x000fe2000c10190a */
[----:B------:R-:W-:Y:S05]  /*0bd0*/  EXIT ;  /* 0x000000000000794d */ /* 0x000fea0003800000 */
.L_x_8:
        /* <DEDUP_REMOVED lines=10> */
.L_x_11:


//--------------------- .nv.shared.reserved.0     --------------------------
	.section	.nv.shared.reserved.0,"aw",@nobits
	.weak		__nv_reservedSMEM_offset_0_alias
	.size		__nv_reservedSMEM_offset_0_alias, 0, 64
	.other		__nv_reservedSMEM_offset_0_alias,@"STO_CUDA_RESERVED_SHARED STV_DEFAULT"
__nv_reservedSMEM_offset_0_alias:
	.zero		0
	.zero		64


//--------------------- .nv.constant0._Z10set_matrixiiPf --------------------------
	.section	.nv.constant0._Z10set_matrixiiPf,"a",@progbits
	.sectionflags	@""
	.align	4
.nv.constant0._Z10set_matrixiiPf:
	.zero		912


//--------------------- .nv.constant0._Z10set_vectorifPf --------------------------
	.section	.nv.constant0._Z10set_vectorifPf,"a",@progbits
	.sectionflags	@""
	.align	4
.nv.constant0._Z10set_vectorifPf:
	.zero		912


//--------------------- .nv.constant0._Z13matvec_kerneliiPKfS0_Pf --------------------------
	.section	.nv.constant0._Z13matvec_kerneliiPKfS0_Pf,"a",@progbits
	.sectionflags	@""
	.align	4
.nv.constant0._Z13matvec_kerneliiPKfS0_Pf:
	.zero		928


//--------------------- SYMBOLS --------------------------

	.type		.nv.reservedSmem.offset0,@object
	.size		.nv.reservedSmem.offset0,0x4
